	.headerflags	@"EF_CUDA_TEXMODE_UNIFIED EF_CUDA_64BIT_ADDRESS EF_CUDA_ACCELERATORS EF_CUDA_SM90 EF_CUDA_VIRTUAL_SM(EF_CUDA_SM90)"
	.elftype	@"ET_EXEC"


//--------------------- .nv.info                  --------------------------
	.section	.nv.info,"",@"SHT_CUDA_INFO"
	.align	4


	//----- nvinfo : EIATTR_REGCOUNT
	.align		4
        /*0000*/ 	.byte	0x04, 0x2f
        /*0002*/ 	.short	(.L_3 - .L_2)
	.align		4
.L_2:
        /*0004*/ 	.word	index@(triton_poi_fused__native_batch_norm_legit_no_training_relu_threshold_backward_6)
        /*0008*/ 	.word	0x0000002c


	//----- nvinfo : EIATTR_MIN_STACK_SIZE
	.align		4
.L_3:
        /*000c*/ 	.byte	0x04, 0x12
        /*000e*/ 	.short	(.L_5 - .L_4)
	.align		4
.L_4:
        /*0010*/ 	.word	index@(triton_poi_fused__native_batch_norm_legit_no_training_relu_threshold_backward_6)
        /*0014*/ 	.word	0x00000000


	//----- nvinfo : EIATTR_FRAME_SIZE
	.align		4
.L_5:
        /*0018*/ 	.byte	0x04, 0x11
        /*001a*/ 	.short	(.L_7 - .L_6)
	.align		4
.L_6:
        /*001c*/ 	.word	index@(triton_poi_fused__native_batch_norm_legit_no_training_relu_threshold_backward_6)
        /*0020*/ 	.word	0x00000000


	//----- nvinfo : EIATTR_MIN_STACK_SIZE
	.align		4
.L_7:
        /*0024*/ 	.byte	0x04, 0x12
        /*0026*/ 	.short	(.L_9 - .L_8)
	.align		4
.L_8:
        /*0028*/ 	.word	index@(triton_poi_fused__native_batch_norm_legit_no_training_relu_threshold_backward_6)
        /*002c*/ 	.word	0x00000000
.L_9:


//--------------------- .nv.info.triton_poi_fused__native_batch_norm_legit_no_training_relu_threshold_backward_6 --------------------------
	.section	.nv.info.triton_poi_fused__native_batch_norm_legit_no_training_relu_threshold_backward_6,"",@"SHT_CUDA_INFO"
	.sectionflags	@""
	.align	4


	//----- nvinfo : EIATTR_CUDA_API_VERSION
	.align		4
        /*0000*/ 	.byte	0x04, 0x37
        /*0002*/ 	.short	(.L_11 - .L_10)
.L_10:
        /*0004*/ 	.word	0x0000007c


	//----- nvinfo : EIATTR_KPARAM_INFO
	.align		4
.L_11:
        /*0008*/ 	.byte	0x04, 0x17
        /*000a*/ 	.short	(.L_13 - .L_12)
.L_12:
        /*000c*/ 	.word	0x00000000
        /*0010*/ 	.short	0x0008
        /*0012*/ 	.short	0x003c
        /*0014*/ 	.byte	0x00, 0xf0, 0x11, 0x00


	//----- nvinfo : EIATTR_KPARAM_INFO
	.align		4
.L_13:
        /*0018*/ 	.byte	0x04, 0x17
        /*001a*/ 	.short	(.L_15 - .L_14)
.L_14:
        /*001c*/ 	.word	0x00000000
        /*0020*/ 	.short	0x0007
        /*0022*/ 	.short	0x0038
        /*0024*/ 	.byte	0x00, 0xf0, 0x11, 0x00


	//----- nvinfo : EIATTR_KPARAM_INFO
	.align		4
.L_15:
        /*0028*/ 	.byte	0x04, 0x17
        /*002a*/ 	.short	(.L_17 - .L_16)
.L_16:
        /*002c*/ 	.word	0x00000000
        /*0030*/ 	.short	0x0006
        /*0032*/ 	.short	0x0030
        /*0034*/ 	.byte	0x00, 0xf4, 0x21, 0x00


	//----- nvinfo : EIATTR_KPARAM_INFO
	.align		4
.L_17:
        /*0038*/ 	.byte	0x04, 0x17
        /*003a*/ 	.short	(.L_19 - .L_18)
.L_18:
        /*003c*/ 	.word	0x00000000
        /*0040*/ 	.short	0x0005
        /*0042*/ 	.short	0x0028
        /*0044*/ 	.byte	0x00, 0xf4, 0x21, 0x00


	//----- nvinfo : EIATTR_KPARAM_INFO
	.align		4
.L_19:
        /*0048*/ 	.byte	0x04, 0x17
        /*004a*/ 	.short	(.L_21 - .L_20)
.L_20:
        /*004c*/ 	.word	0x00000000
        /*0050*/ 	.short	0x0004
        /*0052*/ 	.short	0x0020
        /*0054*/ 	.byte	0x00, 0xf4, 0x21, 0x00


	//----- nvinfo : EIATTR_KPARAM_INFO
	.align		4
.L_21:
        /*0058*/ 	.byte	0x04, 0x17
        /*005a*/ 	.short	(.L_23 - .L_22)
.L_22:
        /*005c*/ 	.word	0x00000000
        /*0060*/ 	.short	0x0003
        /*0062*/ 	.short	0x0018
        /*0064*/ 	.byte	0x00, 0xf4, 0x21, 0x00


	//----- nvinfo : EIATTR_KPARAM_INFO
	.align		4
.L_23:
        /*0068*/ 	.byte	0x04, 0x17
        /*006a*/ 	.short	(.L_25 - .L_24)
.L_24:
        /*006c*/ 	.word	0x00000000
        /*0070*/ 	.short	0x0002
        /*0072*/ 	.short	0x0010
        /*0074*/ 	.byte	0x00, 0xf4, 0x21, 0x00


	//----- nvinfo : EIATTR_KPARAM_INFO
	.align		4
.L_25:
        /*0078*/ 	.byte	0x04, 0x17
        /*007a*/ 	.short	(.L_27 - .L_26)
.L_26:
        /*007c*/ 	.word	0x00000000
        /*0080*/ 	.short	0x0001
        /*0082*/ 	.short	0x0008
        /*0084*/ 	.byte	0x00, 0xf4, 0x21, 0x00


	//----- nvinfo : EIATTR_KPARAM_INFO
	.align		4
.L_27:
        /*0088*/ 	.byte	0x04, 0x17
        /*008a*/ 	.short	(.L_29 - .L_28)
.L_28:
        /*008c*/ 	.word	0x00000000
        /*0090*/ 	.short	0x0000
        /*0092*/ 	.short	0x0000
        /*0094*/ 	.byte	0x00, 0xf4, 0x21, 0x00


	//----- nvinfo : EIATTR_SPARSE_MMA_MASK
	.align		4
.L_29:
        /*0098*/ 	.byte	0x03, 0x50
        /*009a*/ 	.short	0x0000


	//----- nvinfo : EIATTR_MAXREG_COUNT
	.align		4
        /*009c*/ 	.byte	0x03, 0x1b
        /*009e*/ 	.short	0x00ff


	//----- nvinfo : EIATTR_EXIT_INSTR_OFFSETS
	.align		4
        /*00a0*/ 	.byte	0x04, 0x1c
        /*00a2*/ 	.short	(.L_31 - .L_30)


	//   ....[0]....
.L_30:
        /*00a4*/ 	.word	0x00001230


	//   ....[1]....
        /*00a8*/ 	.word	0x00001250


	//----- nvinfo : EIATTR_REQNTID
	.align		4
.L_31:
        /*00ac*/ 	.byte	0x04, 0x10
        /*00ae*/ 	.short	(.L_33 - .L_32)
.L_32:
        /*00b0*/ 	.word	0x00000080
        /*00b4*/ 	.word	0x00000001
        /*00b8*/ 	.word	0x00000001


	//----- nvinfo : EIATTR_CBANK_PARAM_SIZE
	.align		4
.L_33:
        /*00bc*/ 	.byte	0x03, 0x19
        /*00be*/ 	.short	0x0040


	//----- nvinfo : EIATTR_PARAM_CBANK
	.align		4
        /*00c0*/ 	.byte	0x04, 0x0a
        /*00c2*/ 	.short	(.L_35 - .L_34)
	.align		4
.L_34:
        /*00c4*/ 	.word	index@(.nv.constant0.triton_poi_fused__native_batch_norm_legit_no_training_relu_threshold_backward_6)
        /*00c8*/ 	.short	0x0210
        /*00ca*/ 	.short	0x0040


	//----- nvinfo : EIATTR_SW_WAR
	.align		4
.L_35:
        /*00cc*/ 	.byte	0x04, 0x36
        /*00ce*/ 	.short	(.L_37 - .L_36)
.L_36:
        /*00d0*/ 	.word	0x00000008
.L_37:


//--------------------- .nv.callgraph             --------------------------
	.section	.nv.callgraph,"",@"SHT_CUDA_CALLGRAPH"
	.align	4
	.sectionentsize	8
	.align		4
        /*0000*/ 	.word	0x00000000
	.align		4
        /*0004*/ 	.word	0xffffffff
	.align		4
        /*0008*/ 	.word	0x00000000
	.align		4
        /*000c*/ 	.word	0xfffffffe
	.align		4
        /*0010*/ 	.word	0x00000000
	.align		4
        /*0014*/ 	.word	0xfffffffd
	.align		4
        /*0018*/ 	.word	0x00000000
	.align		4
        /*001c*/ 	.word	0xfffffffc


//--------------------- .nv.constant4             --------------------------
	.section	.nv.constant4,"a",@progbits
	.align	8
	.align		8
.nv.constant4:
        /*0000*/ 	.dword	_$_str
	.align		8
        /*0008*/ 	.dword	_$_str_$_2


//--------------------- .text.triton_poi_fused__native_batch_norm_legit_no_training_relu_threshold_backward_6 --------------------------
	.section	.text.triton_poi_fused__native_batch_norm_legit_no_training_relu_threshold_backward_6,"ax",@progbits
	.sectionflags	@"SHF_BARRIERS=1"
	.align	128
        .global         triton_poi_fused__native_batch_norm_legit_no_training_relu_threshold_backward_6
        .type           triton_poi_fused__native_batch_norm_legit_no_training_relu_threshold_backward_6,@function
        .size           triton_poi_fused__native_batch_norm_legit_no_training_relu_threshold_backward_6,(.L_x_1 - triton_poi_fused__native_batch_norm_legit_no_training_relu_threshold_backward_6)
        .other          triton_poi_fused__native_batch_norm_legit_no_training_relu_threshold_backward_6,@"STO_CUDA_ENTRY STV_DEFAULT"
triton_poi_fused__native_batch_norm_legit_no_training_relu_threshold_backward_6:
.text.triton_poi_fused__native_batch_norm_legit_no_training_relu_threshold_backward_6:
[----:B------:R-:W0:Y:S01]  /*0000*/  LDC R1, c[0x0][0x28] ;  /* 0x00000a00ff017b82 */ /* 0x000e220000000800 */
[----:B------:R-:W1:Y:S07]  /*0010*/  S2R R21, SR_CTAID.Y ;  /* 0x0000000000157919 */ /* 0x000e6e0000002600 */
[----:B------:R-:W2:Y:S01]  /*0020*/  LDC.64 R34, c[0x0][0x220] ;  /* 0x00008800ff227b82 */ /* 0x000ea20000000a00 */
[----:B------:R-:W-:Y:S02]  /*0030*/  CS2R R4, SRZ ;  /* 0x0000000000047805 */ /* 0x000fe4000001ff00 */
[----:B------:R-:W-:Y:S01]  /*0040*/  CS2R R6, SRZ ;  /* 0x0000000000067805 */ /* 0x000fe2000001ff00 */
[----:B------:R-:W3:Y:S01]  /*0050*/  S2R R0, SR_TID.X ;  /* 0x0000000000007919 */ /* 0x000ee20000002100 */
[----:B------:R-:W-:Y:S01]  /*0060*/  ULDC.64 UR6, c[0x0][0x208] ;  /* 0x0000820000067ab9 */ /* 0x000fe20000000a00 */
[----:B------:R-:W4:Y:S02]  /*0070*/  S2R R36, SR_CTAID.X ;  /* 0x0000000000247919 */ /* 0x000f240000002500 */
[----:B------:R-:W5:Y:S08]  /*0080*/  LDC.64 R30, c[0x0][0x218] ;  /* 0x00008600ff1e7b82 */ /* 0x000f700000000a00 */
[----:B------:R-:W4:Y:S01]  /*0090*/  LDC.64 R26, c[0x0][0x210] ;  /* 0x00008400ff1a7b82 */ /* 0x000f220000000a00 */
[----:B------:R-:W-:-:S02]  /*00a0*/  CS2R R10, SRZ ;  /* 0x00000000000a7805 */ /* 0x000fc4000001ff00 */
[----:B------:R-:W-:Y:S02]  /*00b0*/  CS2R R12, SRZ ;  /* 0x00000000000c7805 */ /* 0x000fe4000001ff00 */
[----:B------:R-:W-:Y:S01]  /*00c0*/  CS2R R14, SRZ ;  /* 0x00000000000e7805 */ /* 0x000fe2000001ff00 */
[----:B------:R-:W-:Y:S02]  /*00d0*/  IMAD.MOV.U32 R38, RZ, RZ, 0x3e800000 ;  /* 0x3e800000ff267424 */ /* 0x000fe400078e00ff */
[----:B------:R-:W5:Y:S01]  /*00e0*/  LDC.64 R40, c[0x0][0x230] ;  /* 0x00008c00ff287b82 */ /* 0x000f620000000a00 */
[----:B-1----:R-:W-:Y:S02]  /*00f0*/  IMAD.SHL.U32 R37, R21, 0x20, RZ ;  /* 0x0000002015257824 */ /* 0x002fe400078e00ff */
[----:B---3--:R-:W-:-:S05]  /*0100*/  IMAD.SHL.U32 R20, R0, 0x8, RZ ;  /* 0x0000000800147824 */ /* 0x008fca00078e00ff */
[----:B------:R-:W-:-:S04]  /*0110*/  LOP3.LUT R20, R37, 0x18, R20, 0xf8, !PT ;  /* 0x0000001825147812 */ /* 0x000fc800078ef814 */
[----:B------:R-:W-:Y:S02]  /*0120*/  SHF.R.S32.HI R3, RZ, 0x1f, R20 ;  /* 0x0000001fff037819 */ /* 0x000fe40000011414 */
[----:B------:R-:W-:Y:S02]  /*0130*/  ISETP.GE.AND P1, PT, R20, 0x200, PT ;  /* 0x000002001400780c */ /* 0x000fe40003f26270 */
[----:B------:R-:W-:-:S04]  /*0140*/  LEA.HI R2, R3, R20, RZ, 0x7 ;  /* 0x0000001403027211 */ /* 0x000fc800078f38ff */
[----:B------:R-:W-:-:S05]  /*0150*/  LOP3.LUT R3, R2, 0xffffff80, RZ, 0xc0, !PT ;  /* 0xffffff8002037812 */ /* 0x000fca00078ec0ff */
[----:B------:R-:W-:-:S04]  /*0160*/  IMAD.IADD R24, R20, 0x1, -R3 ;  /* 0x0000000114187824 */ /* 0x000fc800078e0a03 */
[----:B--2---:R-:W-:-:S05]  /*0170*/  IMAD.WIDE R8, R24, 0x4, R34 ;  /* 0x0000000418087825 */ /* 0x004fca00078e0222 */
[----:B------:R1:W2:Y:S01]  /*0180*/  @!P1 LDG.E.EL.128 R4, desc[UR6][R8.64] ;  /* 0x0000000608049981 */ /* 0x0002a2000c2e1d00 */
[----:B------:R-:W-:Y:S01]  /*0190*/  SHF.R.U32.HI R3, RZ, 0x2, R0 ;  /* 0x00000002ff037819 */ /* 0x000fe20000011600 */
[----:B----4-:R-:W-:Y:S02]  /*01a0*/  IMAD.SHL.U32 R36, R36, 0x20, RZ ;  /* 0x0000002024247824 */ /* 0x010fe400078e00ff */
[----:B------:R-:W-:Y:S01]  /*01b0*/  IMAD.SHL.U32 R2, R2, 0x40, RZ ;  /* 0x0000004002027824 */ /* 0x000fe200078e00ff */
[----:B------:R-:W-:Y:S01]  /*01c0*/  SGXT.U32 R3, R3, 0x5 ;  /* 0x000000050303781a */ /* 0x000fe20000000000 */
[----:B-----5:R-:W-:-:S03]  /*01d0*/  IMAD.WIDE R16, R24, 0x4, R30 ;  /* 0x0000000418107825 */ /* 0x020fc600078e021e */
[----:B------:R-:W-:Y:S02]  /*01e0*/  LOP3.LUT R25, R36, R3, RZ, 0xfc, !PT ;  /* 0x0000000324197212 */ /* 0x000fe400078efcff */
[----:B-1----:R-:W-:Y:S02]  /*01f0*/  CS2R R8, SRZ ;  /* 0x0000000000087805 */ /* 0x002fe4000001ff00 */
[----:B------:R-:W-:Y:S01]  /*0200*/  LOP3.LUT R2, R2, 0xffffe000, RZ, 0xc0, !PT ;  /* 0xffffe00002027812 */ /* 0x000fe200078ec0ff */
[----:B------:R1:W3:Y:S01]  /*0210*/  @!P1 LDG.E.EL.128 R12, desc[UR6][R16.64] ;  /* 0x00000006100c9981 */ /* 0x0002e2000c2e1d00 */
[----:B------:R-:W-:-:S03]  /*0220*/  ISETP.GE.AND P0, PT, R25, 0x40, PT ;  /* 0x000000401900780c */ /* 0x000fc60003f06270 */
[----:B------:R-:W-:Y:S01]  /*0230*/  IMAD R25, R25, 0x80, R2 ;  /* 0x0000008019197824 */ /* 0x000fe200078e0202 */
[----:B------:R-:W-:-:S03]  /*0240*/  ISETP.LT.AND P0, PT, R20, 0x200, !P0 ;  /* 0x000002001400780c */ /* 0x000fc60004701270 */
[----:B------:R-:W-:-:S04]  /*0250*/  IMAD.IADD R2, R24, 0x1, R25 ;  /* 0x0000000118027824 */ /* 0x000fc800078e0219 */
[----:B0-----:R-:W-:-:S06]  /*0260*/  IMAD.WIDE R18, R2, 0x4, R26 ;  /* 0x0000000402127825 */ /* 0x001fcc00078e021a */
[----:B------:R-:W3:Y:S01]  /*0270*/  @P0 LDG.E.EL.128 R8, desc[UR6][R18.64] ;  /* 0x0000000612080981 */ /* 0x000ee2000c2e1d00 */
[----:B------:R-:W-:Y:S02]  /*0280*/  SHF.R.S32.HI R21, RZ, 0x1a, R21 ;  /* 0x0000001aff157819 */ /* 0x000fe40000011415 */
[----:B------:R-:W-:Y:S01]  /*0290*/  LOP3.LUT R20, R20, 0x4, RZ, 0xfc, !PT ;  /* 0x0000000414147812 */ /* 0x000fe200078efcff */
[----:B--2---:R-:W-:Y:S01]  /*02a0*/  FADD R5, R5, 9.9999997473787516356e-06 ;  /* 0x3727c5ac05057421 */ /* 0x004fe20000000000 */
[----:B------:R-:W-:-:S03]  /*02b0*/  FADD R6, R6, 9.9999997473787516356e-06 ;  /* 0x3727c5ac06067421 */ /* 0x000fc60000000000 */
[----:B------:R-:W0:Y:S01]  /*02c0*/  MUFU.SQRT R23, R5 ;  /* 0x0000000500177308 */ /* 0x000e220000002000 */
[----:B------:R-:W-:-:S07]  /*02d0*/  FADD R7, R7, 9.9999997473787516356e-06 ;  /* 0x3727c5ac07077421 */ /* 0x000fce0000000000 */
[----:B------:R-:W2:Y:S08]  /*02e0*/  MUFU.SQRT R28, R6 ;  /* 0x00000006001c7308 */ /* 0x000eb00000002000 */
[----:B------:R-:W4:Y:S01]  /*02f0*/  MUFU.SQRT R22, R7 ;  /* 0x0000000700167308 */ /* 0x000f220000002000 */
[C---:B0-----:R-:W-:Y:S02]  /*0300*/  FSETP.GT.AND P6, PT, R23.reuse, 8.50705917302346158658e+37, PT ;  /* 0x7e8000001700780b */ /* 0x041fe40003fc4000 */
[----:B------:R-:W-:-:S02]  /*0310*/  FSETP.GEU.AND P5, PT, R23, 1.175494350822287508e-38, PT ;  /* 0x008000001700780b */ /* 0x000fc40003fae000 */
[C---:B--2---:R-:W-:Y:S02]  /*0320*/  FSETP.GT.AND P4, PT, R28.reuse, 8.50705917302346158658e+37, PT ;  /* 0x7e8000001c00780b */ /* 0x044fe40003f84000 */
[----:B------:R-:W-:Y:S02]  /*0330*/  FSETP.GEU.AND P2, PT, R28, 1.175494350822287508e-38, PT ;  /* 0x008000001c00780b */ /* 0x000fe40003f4e000 */
[----:B-1----:R-:W-:Y:S02]  /*0340*/  FSEL R16, R38, 1, P6 ;  /* 0x3f80000026107808 */ /* 0x002fe40003000000 */
[----:B----4-:R-:W-:-:S03]  /*0350*/  FSETP.GT.AND P3, PT, R22, 8.50705917302346158658e+37, PT ;  /* 0x7e8000001600780b */ /* 0x010fc60003f64000 */
[----:B------:R-:W-:Y:S01]  /*0360*/  @P6 FMUL R23, R23, 0.25 ;  /* 0x3e80000017176820 */ /* 0x000fe20000400000 */
[----:B------:R-:W-:Y:S02]  /*0370*/  FSETP.GEU.AND P6, PT, R22, 1.175494350822287508e-38, PT ;  /* 0x008000001600780b */ /* 0x000fe40003fce000 */
[----:B------:R-:W-:Y:S01]  /*0380*/  SGXT R7, R21, 0x1 ;  /* 0x000000011507781a */ /* 0x000fe20000000200 */
[----:B------:R-:W-:-:S03]  /*0390*/  @P4 FMUL R28, R28, 0.25 ;  /* 0x3e8000001c1c4820 */ /* 0x000fc60000400000 */
[----:B------:R-:W-:Y:S01]  /*03a0*/  LEA.HI R7, R7, R20, RZ, 0x7 ;  /* 0x0000001407077211 */ /* 0x000fe200078f38ff */
[----:B------:R-:W-:Y:S01]  /*03b0*/  @!P5 FMUL R23, R23, 16777216 ;  /* 0x4b8000001717d820 */ /* 0x000fe20000400000 */
[----:B------:R-:W-:Y:S02]  /*03c0*/  @!P2 FMUL R28, R28, 16777216 ;  /* 0x4b8000001c1ca820 */ /* 0x000fe40000400000 */
[----:B------:R-:W-:Y:S01]  /*03d0*/  LOP3.LUT R39, R7, 0xffffff80, RZ, 0xc0, !PT ;  /* 0xffffff8007277812 */ /* 0x000fe200078ec0ff */
[----:B------:R-:W-:Y:S01]  /*03e0*/  @P3 FMUL R22, R22, 0.25 ;  /* 0x3e80000016163820 */ /* 0x000fe20000400000 */
[----:B------:R-:W0:Y:S01]  /*03f0*/  LDC.64 R6, c[0x0][0x228] ;  /* 0x00008a00ff067b82 */ /* 0x000e220000000a00 */
[----:B------:R-:W1:Y:S02]  /*0400*/  MUFU.RCP R17, R23 ;  /* 0x0000001700117308 */ /* 0x000e640000001000 */
[----:B------:R-:W-:Y:S01]  /*0410*/  @!P6 FMUL R22, R22, 16777216 ;  /* 0x4b8000001616e820 */ /* 0x000fe20000400000 */
[----:B---3--:R-:W-:-:S05]  /*0420*/  FADD R10, -R14, R10 ;  /* 0x0000000a0e0a7221 */ /* 0x008fca0000000100 */
[----:B------:R-:W2:Y:S01]  /*0430*/  MUFU.RCP R5, R28 ;  /* 0x0000001c00057308 */ /* 0x000ea20000001000 */
[----:B------:R-:W-:-:S07]  /*0440*/  FSEL R14, R38, 1, P4 ;  /* 0x3f800000260e7808 */ /* 0x000fce0002000000 */
[----:B------:R-:W3:Y:S01]  /*0450*/  MUFU.RCP R18, R22 ;  /* 0x0000001600127308 */ /* 0x000ee20000001000 */
[----:B------:R-:W-:Y:S01]  /*0460*/  FSEL R19, R38, 1, P3 ;  /* 0x3f80000026137808 */ /* 0x000fe20001800000 */
[----:B------:R-:W-:Y:S01]  /*0470*/  @!P5 FMUL R16, R16, 16777216 ;  /* 0x4b8000001010d820 */ /* 0x000fe20000400000 */
[----:B------:R-:W-:Y:S01]  /*0480*/  @!P2 FMUL R14, R14, 16777216 ;  /* 0x4b8000000e0ea820 */ /* 0x000fe20000400000 */
[----:B------:R-:W-:Y:S02]  /*0490*/  IMAD.IADD R39, R20, 0x1, -R39 ;  /* 0x0000000114277824 */ /* 0x000fe400078e0a27 */
[----:B------:R-:W-:Y:S01]  /*04a0*/  FADD R20, -R13, R9 ;  /* 0x000000090d147221 */ /* 0x000fe20000000100 */
[----:B-1----:R-:W-:Y:S01]  /*04b0*/  FMUL R17, R17, R16 ;  /* 0x0000001011117220 */ /* 0x002fe20000400000 */
[----:B------:R-:W-:Y:S01]  /*04c0*/  @!P6 FMUL R19, R19, 16777216 ;  /* 0x4b8000001313e820 */ /* 0x000fe20000400000 */
[----:B--2---:R-:W-:Y:S01]  /*04d0*/  FMUL R9, R5, R14 ;  /* 0x0000000e05097220 */ /* 0x004fe20000400000 */
[----:B------:R-:W-:Y:S01]  /*04e0*/  FADD R13, -R15, R11 ;  /* 0x0000000b0f0d7221 */ /* 0x000fe20000000100 */
[----:B------:R-:W-:Y:S01]  /*04f0*/  FMUL R5, R17, R20 ;  /* 0x0000001411057220 */ /* 0x000fe20000400000 */
[----:B------:R-:W-:Y:S01]  /*0500*/  CS2R R16, SRZ ;  /* 0x0000000000107805 */ /* 0x000fe2000001ff00 */
[----:B------:R-:W-:Y:S01]  /*0510*/  FMUL R9, R9, R10 ;  /* 0x0000000a09097220 */ /* 0x000fe20000400000 */
[----:B0-----:R-:W-:-:S04]  /*0520*/  IMAD.WIDE R10, R24, 0x4, R6 ;  /* 0x00000004180a7825 */ /* 0x001fc800078e0206 */
[----:B---3--:R-:W-:Y:S01]  /*0530*/  FMUL R14, R18, R19 ;  /* 0x00000013120e7220 */ /* 0x008fe20000400000 */
[----:B------:R-:W-:Y:S02]  /*0540*/  CS2R R18, SRZ ;  /* 0x0000000000127805 */ /* 0x000fe4000001ff00 */
[----:B------:R-:W-:Y:S02]  /*0550*/  CS2R R20, SRZ ;  /* 0x0000000000147805 */ /* 0x000fe4000001ff00 */
[----:B------:R-:W-:Y:S02]  /*0560*/  CS2R R22, SRZ ;  /* 0x0000000000167805 */ /* 0x000fe4000001ff00 */
[----:B------:R0:W2:Y:S02]  /*0570*/  @!P1 LDG.E.EL.128 R16, desc[UR6][R10.64] ;  /* 0x000000060a109981 */ /* 0x0000a4000c2e1d00 */
[----:B0-----:R-:W-:-:S05]  /*0580*/  IMAD.WIDE R10, R24, 0x4, R40 ;  /* 0x00000004180a7825 */ /* 0x001fca00078e0228 */
[----:B------:R0:W2:Y:S01]  /*0590*/  @!P1 LDG.E.EL.128 R20, desc[UR6][R10.64] ;  /* 0x000000060a149981 */ /* 0x0000a2000c2e1d00 */
[----:B------:R-:W-:-:S04]  /*05a0*/  IMAD.IADD R25, R39, 0x1, R25 ;  /* 0x0000000127197824 */ /* 0x000fc800078e0219 */
[----:B0-----:R-:W-:Y:S01]  /*05b0*/  IMAD.WIDE R10, R25, 0x4, R26 ;  /* 0x00000004190a7825 */ /* 0x001fe200078e021a */
[----:B------:R-:W-:Y:S02]  /*05c0*/  CS2R R24, SRZ ;  /* 0x0000000000187805 */ /* 0x000fe4000001ff00 */
[----:B------:R-:W-:Y:S02]  /*05d0*/  CS2R R26, SRZ ;  /* 0x00000000001a7805 */ /* 0x000fe4000001ff00 */
[----:B------:R-:W-:-:S04]  /*05e0*/  CS2R R32, SRZ ;  /* 0x0000000000207805 */ /* 0x000fc8000001ff00 */
[----:B------:R0:W3:Y:S02]  /*05f0*/  @P0 LDG.E.EL.128 R24, desc[UR6][R10.64] ;  /* 0x000000060a180981 */ /* 0x0000e4000c2e1d00 */
[----:B0-----:R-:W-:Y:S01]  /*0600*/  IMAD.WIDE R10, R39, 0x4, R34 ;  /* 0x00000004270a7825 */ /* 0x001fe200078e0222 */
[----:B------:R-:W-:-:S06]  /*0610*/  CS2R R34, SRZ ;  /* 0x0000000000227805 */ /* 0x000fcc000001ff00 */
[----:B------:R0:W4:Y:S01]  /*0620*/  @!P1 LDG.E.EL.128 R32, desc[UR6][R10.64] ;  /* 0x000000060a209981 */ /* 0x000122000c2e1d00 */
[----:B------:R-:W-:Y:S01]  /*0630*/  FMUL R13, R14, R13 ;  /* 0x0000000d0e0d7220 */ /* 0x000fe20000400000 */
[----:B------:R-:W-:Y:S01]  /*0640*/  IMAD.WIDE R14, R39, 0x4, R30 ;  /* 0x00000004270e7825 */ /* 0x000fe200078e021e */
[----:B------:R-:W-:Y:S02]  /*0650*/  CS2R R28, SRZ ;  /* 0x00000000001c7805 */ /* 0x000fe4000001ff00 */
[----:B------:R-:W-:Y:S01]  /*0660*/  CS2R R30, SRZ ;  /* 0x00000000001e7805 */ /* 0x000fe2000001ff00 */
[----:B------:R-:W-:-:S05]  /*0670*/  FADD R8, -R12, R8 ;  /* 0x000000080c087221 */ /* 0x000fca0000000100 */
[----:B------:R1:W3:Y:S01]  /*0680*/  @!P1 LDG.E.EL.128 R28, desc[UR6][R14.64] ;  /* 0x000000060e1c9981 */ /* 0x0002e2000c2e1d00 */
[----:B------:R-:W-:-:S04]  /*0690*/  IMAD.WIDE R40, R39, 0x4, R40 ;  /* 0x0000000427287825 */ /* 0x000fc800078e0228 */
[----:B--2---:R-:W-:Y:S01]  /*06a0*/  FFMA R17, R5, R17, R21 ;  /* 0x0000001105117223 */ /* 0x004fe20000000015 */
[----:B------:R-:W-:Y:S01]  /*06b0*/  FADD R5, R4, 9.9999997473787516356e-06 ;  /* 0x3727c5ac04057421 */ /* 0x000fe20000000000 */
[----:B------:R-:W-:-:S03]  /*06c0*/  FFMA R18, R9, R18, R22 ;  /* 0x0000001209127223 */ /* 0x000fc60000000016 */
[----:B------:R-:W2:Y:S02]  /*06d0*/  MUFU.SQRT R9, R5 ;  /* 0x0000000500097308 */ /* 0x000ea40000002000 */
[C---:B--2---:R-:W-:Y:S02]  /*06e0*/  FSETP.GT.AND P2, PT, R9.reuse, 8.50705917302346158658e+37, PT ;  /* 0x7e8000000900780b */ /* 0x044fe40003f44000 */
[----:B------:R-:W-:-:S11]  /*06f0*/  FSETP.GEU.AND P3, PT, R9, 1.175494350822287508e-38, PT ;  /* 0x008000000900780b */ /* 0x000fd60003f6e000 */
[----:B------:R-:W-:-:S04]  /*0700*/  @P2 FMUL R9, R9, 0.25 ;  /* 0x3e80000009092820 */ /* 0x000fc80000400000 */
[----:B------:R-:W-:-:S06]  /*0710*/  @!P3 FMUL R9, R9, 16777216 ;  /* 0x4b8000000909b820 */ /* 0x000fcc0000400000 */
[----:B------:R-:W0:Y:S01]  /*0720*/  MUFU.RCP R9, R9 ;  /* 0x0000000900097308 */ /* 0x000e220000001000 */
[----:B------:R-:W-:-:S05]  /*0730*/  FSEL R4, R38, 1, P2 ;  /* 0x3f80000026047808 */ /* 0x000fca0001000000 */
[----:B------:R-:W-:Y:S01]  /*0740*/  @!P3 FMUL R4, R4, 16777216 ;  /* 0x4b8000000404b820 */ /* 0x000fe20000400000 */
[----:B------:R-:W-:Y:S01]  /*0750*/  FFMA R19, R13, R19, R23 ;  /* 0x000000130d137223 */ /* 0x000fe20000000017 */
[----:B------:R-:W-:Y:S01]  /*0760*/  IMAD.WIDE R12, R39, 0x4, R6 ;  /* 0x00000004270c7825 */ /* 0x000fe200078e0206 */
[----:B------:R-:W-:-:S03]  /*0770*/  CS2R R6, SRZ ;  /* 0x0000000000067805 */ /* 0x000fc6000001ff00 */
[----:B0-----:R-:W-:Y:S01]  /*0780*/  FMUL R11, R9, R4 ;  /* 0x00000004090b7220 */ /* 0x001fe20000400000 */
[----:B------:R-:W-:-:S03]  /*0790*/  CS2R R4, SRZ ;  /* 0x0000000000047805 */ /* 0x000fc6000001ff00 */
[----:B-1----:R-:W-:Y:S01]  /*07a0*/  FMUL R15, R11, R8 ;  /* 0x000000080b0f7220 */ /* 0x002fe20000400000 */
[----:B------:R-:W-:Y:S02]  /*07b0*/  CS2R R8, SRZ ;  /* 0x0000000000087805 */ /* 0x000fe4000001ff00 */
[----:B------:R-:W-:Y:S01]  /*07c0*/  CS2R R10, SRZ ;  /* 0x00000000000a7805 */ /* 0x000fe2000001ff00 */
[----:B------:R0:W2:Y:S05]  /*07d0*/  @!P1 LDG.E.EL.128 R4, desc[UR6][R12.64] ;  /* 0x000000060c049981 */ /* 0x0000aa000c2e1d00 */
[----:B------:R1:W2:Y:S01]  /*07e0*/  @!P1 LDG.E.EL.128 R8, desc[UR6][R40.64] ;  /* 0x0000000628089981 */ /* 0x0002a2000c2e1d00 */
[----:B------:R-:W5:Y:S01]  /*07f0*/  S2UR UR5, SR_CgaCtaId ;  /* 0x00000000000579c3 */ /* 0x000f620000008800 */
[----:B------:R-:W-:Y:S01]  /*0800*/  IMAD.SHL.U32 R14, R0, 0x100, RZ ;  /* 0x00000100000e7824 */ /* 0x000fe200078e00ff */
[----:B------:R-:W-:-:S04]  /*0810*/  UMOV UR4, 0x400 ;  /* 0x0000040000047882 */ /* 0x000fc80000000000 */
[----:B0-----:R-:W-:Y:S01]  /*0820*/  LOP3.LUT R12, R14, 0x300, RZ, 0xc0, !PT ;  /* 0x000003000e0c7812 */ /* 0x001fe200078ec0ff */
[----:B------:R-:W-:-:S03]  /*0830*/  FFMA R15, R15, R16, R20 ;  /* 0x000000100f0f7223 */ /* 0x000fc60000000014 */
[C---:B------:R-:W-:Y:S02]  /*0840*/  LOP3.LUT R13, R12.reuse, R3, RZ, 0xfc, !PT ;  /* 0x000000030c0d7212 */ /* 0x040fe400078efcff */
[----:B------:R-:W-:-:S04]  /*0850*/  LOP3.LUT R14, R12, 0x20, RZ, 0xfc, !PT ;  /* 0x000000200c0e7812 */ /* 0x000fc800078efcff */
[-C--:B------:R-:W-:Y:S02]  /*0860*/  LEA.HI R14, R14, R13.reuse, RZ, 0x1b ;  /* 0x0000000d0e0e7211 */ /* 0x080fe400078fd8ff */
[----:B------:R-:W-:Y:S01]  /*0870*/  LEA.HI R3, R12, R13, RZ, 0x1b ;  /* 0x0000000d0c037211 */ /* 0x000fe200078fd8ff */
[----:B-----5:R-:W-:Y:S01]  /*0880*/  UPRMT UR4, UR5, 0x654, UR4 ;  /* 0x0000065405047896 */ /* 0x020fe20008000004 */
[----:B------:R-:W-:Y:S01]  /*0890*/  FSETP.GEU.AND P1, PT, R15, RZ, PT ;  /* 0x000000ff0f00720b */ /* 0x000fe20003f2e000 */
[----:B----4-:R-:W-:-:S04]  /*08a0*/  FADD R32, R32, 9.9999997473787516356e-06 ;  /* 0x3727c5ac20207421 */ /* 0x010fc80000000000 */
[----:B------:R-:W-:Y:S02]  /*08b0*/  LEA R20, R14, UR4, 0x2 ;  /* 0x000000040e147c11 */ /* 0x000fe4000f8e10ff */
[----:B------:R-:W-:Y:S02]  /*08c0*/  LOP3.LUT R14, R12, 0x40, RZ, 0xfc, !PT ;  /* 0x000000400c0e7812 */ /* 0x000fe400078efcff */
[----:B------:R-:W-:Y:S02]  /*08d0*/  LEA R16, R3, UR4, 0x2 ;  /* 0x0000000403107c11 */ /* 0x000fe4000f8e10ff */
[----:B------:R-:W-:Y:S02]  /*08e0*/  FSEL R3, R15, RZ, P1 ;  /* 0x000000ff0f037208 */ /* 0x000fe40000800000 */
[----:B------:R-:W-:Y:S02]  /*08f0*/  FSETP.GEU.AND P1, PT, R17, RZ, PT ;  /* 0x000000ff1100720b */ /* 0x000fe40003f2e000 */
[----:B------:R-:W-:-:S02]  /*0900*/  LEA.HI R15, R14, R13, RZ, 0x1b ;  /* 0x0000000d0e0f7211 */ /* 0x000fc400078fd8ff */
[----:B------:R-:W0:Y:S01]  /*0910*/  MUFU.SQRT R14, R32 ;  /* 0x00000020000e7308 */ /* 0x000e220000002000 */
[----:B------:R-:W-:Y:S01]  /*0920*/  FSEL R17, R17, RZ, P1 ;  /* 0x000000ff11117208 */ /* 0x000fe20000800000 */
[----:B------:R-:W-:Y:S01]  /*0930*/  FADD R33, R33, 9.9999997473787516356e-06 ;  /* 0x3727c5ac21217421 */ /* 0x000fe20000000000 */
[----:B------:R-:W-:Y:S01]  /*0940*/  STS [R16], R3 ;  /* 0x0000000310007388 */ /* 0x000fe20000000800 */
[----:B------:R-:W-:-:S03]  /*0950*/  LEA R21, R15, UR4, 0x2 ;  /* 0x000000040f157c11 */ /* 0x000fc6000f8e10ff */
[----:B------:R4:W-:Y:S01]  /*0960*/  STS [R20+0x80], R17 ;  /* 0x0000801114007388 */ /* 0x0009e20000000800 */
[----:B------:R-:W5:Y:S01]  /*0970*/  MUFU.SQRT R15, R33 ;  /* 0x00000021000f7308 */ /* 0x000f620000002000 */
[----:B------:R-:W-:Y:S01]  /*0980*/  FSETP.GEU.AND P1, PT, R18, RZ, PT ;  /* 0x000000ff1200720b */ /* 0x000fe20003f2e000 */
[----:B------:R-:W-:Y:S01]  /*0990*/  FADD R34, R34, 9.9999997473787516356e-06 ;  /* 0x3727c5ac22227421 */ /* 0x000fe20000000000 */
[----:B------:R-:W-:Y:S01]  /*09a0*/  FADD R35, R35, 9.9999997473787516356e-06 ;  /* 0x3727c5ac23237421 */ /* 0x000fe20000000000 */
[----:B----4-:R-:W-:-:S04]  /*09b0*/  LOP3.LUT R20, R12, 0x60, RZ, 0xfc, !PT ;  /* 0x000000600c147812 */ /* 0x010fc800078efcff */
[----:B------:R-:W-:Y:S02]  /*09c0*/  LEA.HI R20, R20, R13, RZ, 0x1b ;  /* 0x0000000d14147211 */ /* 0x000fe400078fd8ff */
[----:B0-----:R-:W-:Y:S01]  /*09d0*/  FSETP.GT.AND P3, PT, R14, 8.50705917302346158658e+37, PT ;  /* 0x7e8000000e00780b */ /* 0x001fe20003f64000 */
[----:B------:R-:W0:Y:S01]  /*09e0*/  MUFU.SQRT R16, R34 ;  /* 0x0000002200107308 */ /* 0x000e220000002000 */
[----:B------:R-:W-:Y:S02]  /*09f0*/  FSEL R18, R18, RZ, P1 ;  /* 0x000000ff12127208 */ /* 0x000fe40000800000 */
[----:B------:R-:W-:Y:S02]  /*0a00*/  LEA R22, R20, UR4, 0x2 ;  /* 0x0000000414167c11 */ /* 0x000fe4000f8e10ff */
[C---:B------:R-:W-:Y:S02]  /*0a10*/  FSETP.GEU.AND P1, PT, R19.reuse, RZ, PT ;  /* 0x000000ff1300720b */ /* 0x040fe40003f2e000 */
[----:B------:R-:W-:Y:S01]  /*0a20*/  FSETP.GEU.AND P5, PT, R14, 1.175494350822287508e-38, PT ;  /* 0x008000000e00780b */ /* 0x000fe20003fae000 */
[----:B------:R-:W4:Y:S01]  /*0a30*/  MUFU.SQRT R20, R35 ;  /* 0x0000002300147308 */ /* 0x000f220000002000 */
[----:B------:R-:W-:-:S02]  /*0a40*/  FSEL R19, R19, RZ, P1 ;  /* 0x000000ff13137208 */ /* 0x000fc40000800000 */
[----:B-----5:R-:W-:Y:S01]  /*0a50*/  FSETP.GT.AND P1, PT, R15, 8.50705917302346158658e+37, PT ;  /* 0x7e8000000f00780b */ /* 0x020fe20003f24000 */
[----:B------:R5:W-:Y:S01]  /*0a60*/  STS [R21+0x100], R18 ;  /* 0x0001001215007388 */ /* 0x000be20000000800 */
[----:B------:R-:W-:Y:S01]  /*0a70*/  @P3 FMUL R14, R14, 0.25 ;  /* 0x3e8000000e0e3820 */ /* 0x000fe20000400000 */
[----:B0-----:R-:W-:Y:S02]  /*0a80*/  FSETP.GT.AND P4, PT, R16, 8.50705917302346158658e+37, PT ;  /* 0x7e8000001000780b */ /* 0x001fe40003f84000 */
[----:B-----5:R-:W-:-:S04]  /*0a90*/  FSEL R21, R38, 1, P3 ;  /* 0x3f80000026157808 */ /* 0x020fc80001800000 */
[----:B------:R-:W-:Y:S01]  /*0aa0*/  @!P5 FMUL R14, R14, 16777216 ;  /* 0x4b8000000e0ed820 */ /* 0x000fe20000400000 */
[----:B------:R0:W-:Y:S01]  /*0ab0*/  STS [R22+0x180], R19 ;  /* 0x0001801316007388 */ /* 0x0001e20000000800 */
[----:B------:R-:W-:Y:S01]  /*0ac0*/  @!P5 FMUL R21, R21, 16777216 ;  /* 0x4b8000001515d820 */ /* 0x000fe20000400000 */
[----:B----4-:R-:W-:Y:S02]  /*0ad0*/  FSETP.GT.AND P5, PT, R20, 8.50705917302346158658e+37, PT ;  /* 0x7e8000001400780b */ /* 0x010fe40003fa4000 */
[C---:B------:R-:W-:Y:S01]  /*0ae0*/  FSETP.GEU.AND P2, PT, R15.reuse, 1.175494350822287508e-38, PT ;  /* 0x008000000f00780b */ /* 0x040fe20003f4e000 */
[----:B------:R-:W-:Y:S01]  /*0af0*/  @P1 FMUL R15, R15, 0.25 ;  /* 0x3e8000000f0f1820 */ /* 0x000fe20000400000 */
[----:B------:R-:W-:Y:S02]  /*0b00*/  FSETP.GEU.AND P3, PT, R16, 1.175494350822287508e-38, PT ;  /* 0x008000001000780b */ /* 0x000fe40003f6e000 */
[----:B0-----:R-:W-:Y:S02]  /*0b10*/  FSEL R22, R38, 1, P1 ;  /* 0x3f80000026167808 */ /* 0x001fe40000800000 */
[----:B------:R-:W-:Y:S01]  /*0b20*/  FSETP.GEU.AND P1, PT, R20, 1.175494350822287508e-38, PT ;  /* 0x008000001400780b */ /* 0x000fe20003f2e000 */
[----:B------:R-:W-:-:S04]  /*0b30*/  @P4 FMUL R16, R16, 0.25 ;  /* 0x3e80000010104820 */ /* 0x000fc80000400000 */
[----:B------:R-:W-:Y:S02]  /*0b40*/  @P5 FMUL R20, R20, 0.25 ;  /* 0x3e80000014145820 */ /* 0x000fe40000400000 */
[----:B------:R-:W-:Y:S02]  /*0b50*/  @!P2 FMUL R15, R15, 16777216 ;  /* 0x4b8000000f0fa820 */ /* 0x000fe40000400000 */
[----:B------:R-:W-:Y:S01]  /*0b60*/  @!P3 FMUL R16, R16, 16777216 ;  /* 0x4b8000001010b820 */ /* 0x000fe20000400000 */
[----:B------:R-:W0:Y:S03]  /*0b70*/  MUFU.RCP R14, R14 ;  /* 0x0000000e000e7308 */ /* 0x000e260000001000 */
[----:B------:R-:W-:-:S05]  /*0b80*/  @!P1 FMUL R20, R20, 16777216 ;  /* 0x4b80000014149820 */ /* 0x000fca0000400000 */
[----:B------:R-:W4:Y:S01]  /*0b90*/  MUFU.RCP R15, R15 ;  /* 0x0000000f000f7308 */ /* 0x000f220000001000 */
[----:B---3--:R-:W-:Y:S01]  /*0ba0*/  FADD R25, -R29, R25 ;  /* 0x000000191d197221 */ /* 0x008fe20000000100 */
[----:B------:R-:W-:-:S06]  /*0bb0*/  FADD R27, -R31, R27 ;  /* 0x0000001b1f1b7221 */ /* 0x000fcc0000000100 */
[----:B------:R-:W3:Y:S01]  /*0bc0*/  MUFU.RCP R16, R16 ;  /* 0x0000001000107308 */ /* 0x000ee20000001000 */
[----:B------:R-:W-:-:S07]  /*0bd0*/  FSEL R29, R38, 1, P4 ;  /* 0x3f800000261d7808 */ /* 0x000fce0002000000 */
[----:B------:R-:W5:Y:S01]  /*0be0*/  MUFU.RCP R20, R20 ;  /* 0x0000001400147308 */ /* 0x000f620000001000 */
[----:B------:R-:W-:Y:S01]  /*0bf0*/  FSEL R31, R38, 1, P5 ;  /* 0x3f800000261f7808 */ /* 0x000fe20002800000 */
[----:B------:R-:W-:Y:S01]  /*0c00*/  @!P2 FMUL R22, R22, 16777216 ;  /* 0x4b8000001616a820 */ /* 0x000fe20000400000 */
[----:B------:R-:W-:Y:S01]  /*0c10*/  @!P3 FMUL R29, R29, 16777216 ;  /* 0x4b8000001d1db820 */ /* 0x000fe20000400000 */
[----:B------:R-:W-:Y:S01]  /*0c20*/  FADD R24, -R28, R24 ;  /* 0x000000181c187221 */ /* 0x000fe20000000100 */
[----:B0-----:R-:W-:Y:S01]  /*0c30*/  FMUL R21, R14, R21 ;  /* 0x000000150e157220 */ /* 0x001fe20000400000 */
[----:B------:R-:W-:Y:S01]  /*0c40*/  @!P1 FMUL R31, R31, 16777216 ;  /* 0x4b8000001f1f9820 */ /* 0x000fe20000400000 */
[----:B----4-:R-:W-:Y:S01]  /*0c50*/  FMUL R22, R15, R22 ;  /* 0x000000160f167220 */ /* 0x010fe20000400000 */
[----:B------:R-:W-:Y:S01]  /*0c60*/  FADD R26, -R30, R26 ;  /* 0x0000001a1e1a7221 */ /* 0x000fe20000000100 */
[----:B---3--:R-:W-:Y:S01]  /*0c70*/  FMUL R29, R16, R29 ;  /* 0x0000001d101d7220 */ /* 0x008fe20000400000 */
[----:B------:R-:W-:Y:S01]  /*0c80*/  FMUL R21, R21, R24 ;  /* 0x0000001815157220 */ /* 0x000fe20000400000 */
[----:B------:R-:W-:Y:S01]  /*0c90*/  FMUL R22, R22, R25 ;  /* 0x0000001916167220 */ /* 0x000fe20000400000 */
[----:B-----5:R-:W-:Y:S01]  /*0ca0*/  FMUL R20, R20, R31 ;  /* 0x0000001f14147220 */ /* 0x020fe20000400000 */
[----:B------:R-:W-:Y:S01]  /*0cb0*/  FMUL R29, R29, R26 ;  /* 0x0000001a1d1d7220 */ /* 0x000fe20000400000 */
[----:B------:R-:W-:-:S02]  /*0cc0*/  LOP3.LUT R34, R12, 0x80, RZ, 0xfc, !PT ;  /* 0x000000800c227812 */ /* 0x000fc400078efcff */
[----:B------:R-:W-:Y:S01]  /*0cd0*/  FMUL R20, R20, R27 ;  /* 0x0000001b14147220 */ /* 0x000fe20000400000 */
[C---:B-1----:R-:W-:Y:S02]  /*0ce0*/  LOP3.LUT R40, R12.reuse, 0xa0, RZ, 0xfc, !PT ;  /* 0x000000a00c287812 */ /* 0x042fe400078efcff */
[C---:B------:R-:W-:Y:S02]  /*0cf0*/  LOP3.LUT R30, R12.reuse, 0xc0, RZ, 0xfc, !PT ;  /* 0x000000c00c1e7812 */ /* 0x040fe400078efcff */
[----:B------:R-:W-:Y:S02]  /*0d00*/  LOP3.LUT R32, R12, 0xe0, RZ, 0xfc, !PT ;  /* 0x000000e00c207812 */ /* 0x000fe400078efcff */
[-C--:B------:R-:W-:Y:S02]  /*0d10*/  LEA.HI R12, R34, R13.reuse, RZ, 0x1b ;  /* 0x0000000d220c7211 */ /* 0x080fe400078fd8ff */
[-C--:B------:R-:W-:Y:S02]  /*0d20*/  LEA.HI R23, R40, R13.reuse, RZ, 0x1b ;  /* 0x0000000d28177211 */ /* 0x080fe400078fd8ff */
[----:B------:R-:W-:-:S02]  /*0d30*/  LEA.HI R30, R30, R13, RZ, 0x1b ;  /* 0x0000000d1e1e7211 */ /* 0x000fc400078fd8ff */
[----:B------:R-:W-:Y:S01]  /*0d40*/  LEA.HI R13, R32, R13, RZ, 0x1b ;  /* 0x0000000d200d7211 */ /* 0x000fe200078fd8ff */
[----:B------:R-:W-:-:S05]  /*0d50*/  IMAD.SHL.U32 R15, R0, 0x4, RZ ;  /* 0x00000004000f7824 */ /* 0x000fca00078e00ff */
[----:B------:R-:W-:Y:S02]  /*0d60*/  SHF.R.U32.HI R14, RZ, 0x5, R15 ;  /* 0x00000005ff0e7819 */ /* 0x000fe4000001160f */
[----:B------:R-:W-:Y:S02]  /*0d70*/  LOP3.LUT R16, R15, 0x1fc, RZ, 0xc0, !PT ;  /* 0x000001fc0f107812 */ /* 0x000fe400078ec0ff */
[----:B------:R-:W-:Y:S02]  /*0d80*/  SGXT.U32 R31, R14, 0x4 ;  /* 0x000000040e1f781a */ /* 0x000fe40000000000 */
[----:B------:R-:W-:-:S03]  /*0d90*/  LOP3.LUT R33, R16, 0x200, RZ, 0xfc, !PT ;  /* 0x0000020010217812 */ /* 0x000fc600078efcff */
[----:B------:R-:W-:Y:S01]  /*0da0*/  IMAD.IADD R14, R16, 0x1, R31 ;  /* 0x00000001100e7824 */ /* 0x000fe200078e021f */
[----:B------:R-:W-:-:S04]  /*0db0*/  LEA.HI R16, R33, R16, RZ, 0x1b ;  /* 0x0000001021107211 */ /* 0x000fc800078fd8ff */
[----:B------:R-:W-:Y:S02]  /*0dc0*/  LEA R14, R14, UR4, 0x2 ;  /* 0x000000040e0e7c11 */ /* 0x000fe4000f8e10ff */
[----:B------:R-:W-:Y:S02]  /*0dd0*/  LEA R16, R16, UR4, 0x2 ;  /* 0x0000000410107c11 */ /* 0x000fe4000f8e10ff */
[----:B------:R-:W-:Y:S02]  /*0de0*/  SHF.R.U32.HI R0, RZ, 0x3, R0 ;  /* 0x00000003ff007819 */ /* 0x000fe40000011600 */
[----:B------:R-:W-:Y:S02]  /*0df0*/  LOP3.LUT R15, R36, 0x1c, R15, 0xf8, !PT ;  /* 0x0000001c240f7812 */ /* 0x000fe400078ef80f */
[----:B------:R-:W-:-:S04]  /*0e00*/  SGXT.U32 R0, R0, 0x4 ;  /* 0x000000040000781a */ /* 0x000fc80000000000 */
[----:B------:R-:W-:Y:S02]  /*0e10*/  LOP3.LUT R0, R0, R37, RZ, 0xfc, !PT ;  /* 0x0000002500007212 */ /* 0x000fe400078efcff */
[----:B------:R-:W-:Y:S02]  /*0e20*/  FSETP.GTU.AND P5, PT, R18, RZ, PT ;  /* 0x000000ff1200720b */ /* 0x000fe40003fac000 */
[----:B------:R-:W-:Y:S02]  /*0e30*/  FSETP.GTU.AND P6, PT, R19, RZ, PT ;  /* 0x000000ff1300720b */ /* 0x000fe40003fcc000 */
[----:B------:R-:W-:Y:S01]  /*0e40*/  SEL R19, RZ, 0x1, P5 ;  /* 0x00000001ff137807 */ /* 0x000fe20002800000 */
[----:B--2---:R-:W-:Y:S01]  /*0e50*/  FFMA R4, R21, R4, R8 ;  /* 0x0000000415047223 */ /* 0x004fe20000000008 */
[----:B------:R-:W-:Y:S01]  /*0e60*/  FFMA R5, R22, R5, R9 ;  /* 0x0000000516057223 */ /* 0x000fe20000000009 */
[----:B------:R-:W-:Y:S01]  /*0e70*/  FFMA R6, R29, R6, R10 ;  /* 0x000000061d067223 */ /* 0x000fe2000000000a */
[----:B------:R-:W-:-:S02]  /*0e80*/  FFMA R11, R20, R7, R11 ;  /* 0x00000007140b7223 */ /* 0x000fc4000000000b */
[----:B------:R-:W-:Y:S02]  /*0e90*/  FSETP.GEU.AND P1, PT, R4, RZ, PT ;  /* 0x000000ff0400720b */ /* 0x000fe40003f2e000 */
[----:B------:R-:W-:Y:S02]  /*0ea0*/  FSETP.GEU.AND P2, PT, R5, RZ, PT ;  /* 0x000000ff0500720b */ /* 0x000fe40003f4e000 */
[----:B------:R-:W-:Y:S02]  /*0eb0*/  FSETP.GEU.AND P3, PT, R6, RZ, PT ;  /* 0x000000ff0600720b */ /* 0x000fe40003f6e000 */
[----:B------:R-:W-:Y:S02]  /*0ec0*/  FSETP.GEU.AND P4, PT, R11, RZ, PT ;  /* 0x000000ff0b00720b */ /* 0x000fe40003f8e000 */
[----:B------:R-:W-:Y:S02]  /*0ed0*/  LEA R7, R12, UR4, 0x2 ;  /* 0x000000040c077c11 */ /* 0x000fe4000f8e10ff */
[----:B------:R-:W-:-:S02]  /*0ee0*/  FSEL R20, R4, RZ, P1 ;  /* 0x000000ff04147208 */ /* 0x000fc40000800000 */
[----:B------:R-:W-:Y:S02]  /*0ef0*/  LEA R8, R23, UR4, 0x2 ;  /* 0x0000000417087c11 */ /* 0x000fe4000f8e10ff */
[----:B------:R-:W-:Y:S02]  /*0f00*/  FSEL R21, R5, RZ, P2 ;  /* 0x000000ff05157208 */ /* 0x000fe40001000000 */
[----:B------:R-:W-:Y:S02]  /*0f10*/  LEA R9, R30, UR4, 0x2 ;  /* 0x000000041e097c11 */ /* 0x000fe4000f8e10ff */
[----:B------:R-:W-:Y:S02]  /*0f20*/  FSEL R22, R6, RZ, P3 ;  /* 0x000000ff06167208 */ /* 0x000fe40001800000 */
[----:B------:R-:W-:Y:S01]  /*0f30*/  LEA R12, R13, UR4, 0x2 ;  /* 0x000000040d0c7c11 */ /* 0x000fe2000f8e10ff */
[----:B------:R-:W-:Y:S01]  /*0f40*/  STS [R7+0x200], R20 ;  /* 0x0002001407007388 */ /* 0x000fe20000000800 */
[----:B------:R-:W-:Y:S01]  /*0f50*/  FSEL R23, R11, RZ, P4 ;  /* 0x000000ff0b177208 */ /* 0x000fe20002000000 */
[----:B------:R-:W-:-:S02]  /*0f60*/  ULDC.64 UR4, c[0x0][0x240] ;  /* 0x0000900000047ab9 */ /* 0x000fc40000000a00 */
[----:B------:R-:W-:Y:S04]  /*0f70*/  STS [R8+0x280], R21 ;  /* 0x0002801508007388 */ /* 0x000fe80000000800 */
[----:B------:R-:W-:Y:S04]  /*0f80*/  STS [R9+0x300], R22 ;  /* 0x0003001609007388 */ /* 0x000fe80000000800 */
[----:B------:R0:W-:Y:S01]  /*0f90*/  STS [R12+0x380], R23 ;  /* 0x000380170c007388 */ /* 0x0001e20000000800 */
[----:B------:R-:W-:Y:S08]  /*0fa0*/  BAR.SYNC.DEFER_BLOCKING 0x0 ;  /* 0x0000000000007b1d */ /* 0x000ff00000010000 */
[----:B0-----:R-:W0:Y:S01]  /*0fb0*/  LDC.64 R12, c[0x0][0x238] ;  /* 0x00008e00ff0c7b82 */ /* 0x001e220000000a00 */
[----:B------:R-:W-:Y:S04]  /*0fc0*/  LDS R4, [R14] ;  /* 0x000000000e047984 */ /* 0x000fe80000000800 */
[----:B------:R-:W-:Y:S04]  /*0fd0*/  LDS R5, [R14+0x4] ;  /* 0x000004000e057984 */ /* 0x000fe80000000800 */
[----:B------:R-:W-:Y:S04]  /*0fe0*/  LDS R6, [R14+0x8] ;  /* 0x000008000e067984 */ /* 0x000fe80000000800 */
[----:B------:R1:W2:Y:S04]  /*0ff0*/  LDS R7, [R14+0xc] ;  /* 0x00000c000e077984 */ /* 0x0002a80000000800 */
[----:B------:R-:W-:Y:S04]  /*1000*/  LDS R8, [R16+0x800] ;  /* 0x0008000010087984 */ /* 0x000fe80000000800 */
[----:B------:R-:W-:Y:S04]  /*1010*/  LDS R9, [R16+0x804] ;  /* 0x0008040010097984 */ /* 0x000fe80000000800 */
[----:B------:R-:W-:Y:S04]  /*1020*/  LDS R10, [R16+0x808] ;  /* 0x00080800100a7984 */ /* 0x000fe80000000800 */
[----:B------:R3:W4:Y:S01]  /*1030*/  LDS R11, [R16+0x80c] ;  /* 0x00080c00100b7984 */ /* 0x0007220000000800 */
[----:B------:R-:W-:-:S02]  /*1040*/  ISETP.GE.AND P1, PT, R15, 0x40, PT ;  /* 0x000000400f00780c */ /* 0x000fc40003f26270 */
[----:B------:R-:W-:Y:S02]  /*1050*/  FSETP.GTU.AND P3, PT, R3, RZ, PT ;  /* 0x000000ff0300720b */ /* 0x000fe40003f6c000 */
[----:B------:R-:W-:Y:S02]  /*1060*/  FSETP.GTU.AND P4, PT, R17, RZ, PT ;  /* 0x000000ff1100720b */ /* 0x000fe40003f8c000 */
[C---:B-1----:R-:W-:Y:S01]  /*1070*/  LOP3.LUT R14, R0.reuse, 0x10, RZ, 0xfc, !PT ;  /* 0x00000010000e7812 */ /* 0x042fe200078efcff */
[C---:B------:R-:W-:Y:S01]  /*1080*/  IMAD R3, R0.reuse, 0x40, R15 ;  /* 0x0000004000037824 */ /* 0x040fe200078e020f */
[----:B------:R-:W-:Y:S02]  /*1090*/  ISETP.LT.AND P2, PT, R0, 0x200, !P1 ;  /* 0x000002000000780c */ /* 0x000fe40004f41270 */
[----:B------:R-:W-:Y:S02]  /*10a0*/  SEL R0, RZ, 0x1, P6 ;  /* 0x00000001ff007807 */ /* 0x000fe40003000000 */
[----:B---3--:R-:W-:-:S02]  /*10b0*/  SEL R16, RZ, 0x1, P4 ;  /* 0x00000001ff107807 */ /* 0x008fc40002000000 */
[----:B------:R-:W-:Y:S02]  /*10c0*/  SEL R25, RZ, 0x1, P3 ;  /* 0x00000001ff197807 */ /* 0x000fe40001800000 */
[----:B------:R-:W-:Y:S02]  /*10d0*/  ISETP.LT.AND P1, PT, R14, 0x200, !P1 ;  /* 0x000002000e00780c */ /* 0x000fe40004f21270 */
[----:B------:R-:W-:Y:S02]  /*10e0*/  FSETP.GTU.AND P6, PT, R23, RZ, PT ;  /* 0x000000ff1700720b */ /* 0x000fe40003fcc000 */
[----:B------:R-:W-:Y:S01]  /*10f0*/  FSETP.GTU.AND P5, PT, R22, RZ, PT ;  /* 0x000000ff1600720b */ /* 0x000fe20003fac000 */
[----:B------:R-:W-:Y:S01]  /*1100*/  IMAD R17, R14, 0x40, R15 ;  /* 0x000000400e117824 */ /* 0x000fe200078e020f */
[----:B------:R-:W-:Y:S01]  /*1110*/  PRMT R25, R25, 0x3340, R16 ;  /* 0x0000334019197816 */ /* 0x000fe20000000010 */
[----:B0-----:R-:W-:Y:S01]  /*1120*/  IMAD.WIDE R14, R3, 0x4, R12 ;  /* 0x00000004030e7825 */ /* 0x001fe200078e020c */
[----:B------:R-:W-:-:S02]  /*1130*/  FSETP.GTU.AND P3, PT, R20, RZ, PT ;  /* 0x000000ff1400720b */ /* 0x000fc40003f6c000 */
[----:B------:R-:W-:Y:S02]  /*1140*/  FSETP.GTU.AND P4, PT, R21, RZ, PT ;  /* 0x000000ff1500720b */ /* 0x000fe40003f8c000 */
[----:B------:R-:W-:Y:S02]  /*1150*/  SEL R3, RZ, 0x1, P6 ;  /* 0x00000001ff037807 */ /* 0x000fe40003000000 */
[----:B------:R-:W-:Y:S01]  /*1160*/  SEL R16, RZ, 0x1, P5 ;  /* 0x00000001ff107807 */ /* 0x000fe20002800000 */
[----:B------:R-:W-:Y:S01]  /*1170*/  IMAD.WIDE R12, R17, 0x4, R12 ;  /* 0x00000004110c7825 */ /* 0x000fe200078e020c */
[----:B------:R-:W-:Y:S02]  /*1180*/  SEL R17, RZ, 0x1, P4 ;  /* 0x00000001ff117807 */ /* 0x000fe40002000000 */
[----:B------:R-:W-:Y:S02]  /*1190*/  SEL R18, RZ, 0x1, P3 ;  /* 0x00000001ff127807 */ /* 0x000fe40001800000 */
[----:B------:R-:W-:-:S02]  /*11a0*/  PRMT R3, R16, 0x3340, R3 ;  /* 0x0000334010037816 */ /* 0x000fc40000000003 */
[----:B------:R-:W-:Y:S01]  /*11b0*/  IADD3 R16, P3, R2, UR4, RZ ;  /* 0x0000000402107c10 */ /* 0x000fe2000ff7e0ff */
[----:B--2---:R0:W-:Y:S01]  /*11c0*/  @P2 STG.E.128 desc[UR6][R14.64], R4 ;  /* 0x000000040e002986 */ /* 0x0041e2000c101d06 */
[----:B------:R-:W-:Y:S02]  /*11d0*/  PRMT R0, R19, 0x3340, R0 ;  /* 0x0000334013007816 */ /* 0x000fe40000000000 */
[----:B------:R-:W-:Y:S01]  /*11e0*/  PRMT R18, R18, 0x3340, R17 ;  /* 0x0000334012127816 */ /* 0x000fe20000000011 */
[----:B----4-:R0:W-:Y:S01]  /*11f0*/  @P1 STG.E.128 desc[UR6][R12.64], R8 ;  /* 0x000000080c001986 */ /* 0x0101e2000c101d06 */
[----:B------:R-:W-:Y:S02]  /*1200*/  LEA.HI.X.SX32 R17, R2, UR5, 0x1, P3 ;  /* 0x0000000502117c11 */ /* 0x000fe400098f0eff */
[----:B------:R-:W-:Y:S02]  /*1210*/  PRMT R2, R25, 0x5410, R0 ;  /* 0x0000541019027816 */ /* 0x000fe40000000000 */
[----:B------:R-:W-:Y:S01]  /*1220*/  PRMT R3, R18, 0x5410, R3 ;  /* 0x0000541012037816 */ /* 0x000fe20000000003 */
[----:B0-----:R-:W-:Y:S06]  /*1230*/  @!P0 EXIT ;  /* 0x000000000000894d */ /* 0x001fec0003800000 */
[----:B------:R-:W-:Y:S01]  /*1240*/  STG.E.64 desc[UR6][R16.64], R2 ;  /* 0x0000000210007986 */ /* 0x000fe2000c101b06 */
[----:B------:R-:W-:Y:S05]  /*1250*/  EXIT ;  /* 0x000000000000794d */ /* 0x000fea0003800000 */
.L_x_0:
[----:B------:R-:W-:-:S00]  /*1260*/  BRA `(.L_x_0) ;  /* 0xfffffffc00fc7947 */ /* 0x000fc0000383ffff */
[----:B------:R-:W-:-:S00]  /*1270*/  NOP ;  /* 0x0000000000007918 */ /* 0x000fc00000000000 */
        /* <DEDUP_REMOVED lines=8> */
.L_x_1:


//--------------------- .nv.global.init           --------------------------
	.section	.nv.global.init,"aw",@progbits
.nv.global.init:
	.type		_$_str,@object
	.size		_$_str,(_$_str_$_2 - _$_str)
_$_str:
        /*0000*/ 	.byte	0x5f, 0x5f, 0x43, 0x55, 0x44, 0x41, 0x5f, 0x46, 0x54, 0x5a, 0x00
	.type		_$_str_$_2,@object
	.size		_$_str_$_2,(.L_1 - _$_str_$_2)
_$_str_$_2:
        /*000b*/ 	.byte	0x5f, 0x5f, 0x43, 0x55, 0x44, 0x41, 0x5f, 0x50, 0x52, 0x45, 0x43, 0x5f, 0x53, 0x51, 0x52, 0x54
        /*001b*/ 	.byte	0x00
.L_1:


//--------------------- .nv.shared.triton_poi_fused__native_batch_norm_legit_no_training_relu_threshold_backward_6 --------------------------
	.section	.nv.shared.triton_poi_fused__native_batch_norm_legit_no_training_relu_threshold_backward_6,"aw",@nobits
	.sectionflags	@""
	.align	16
	.zero		1024


//--------------------- .nv.constant0.triton_poi_fused__native_batch_norm_legit_no_training_relu_threshold_backward_6 --------------------------
	.section	.nv.constant0.triton_poi_fused__native_batch_norm_legit_no_training_relu_threshold_backward_6,"a",@progbits
	.sectionflags	@""
	.align	4
.nv.constant0.triton_poi_fused__native_batch_norm_legit_no_training_relu_threshold_backward_6:
	.zero		592
